//
// Generated by NVIDIA NVVM Compiler
//
// Compiler Build ID: CL-36424714
// Cuda compilation tools, release 13.0, V13.0.88
// Based on NVVM 20.0.0
//

.version 9.0
.target sm_100
.address_size 64

	// .globl	_Z6kernelPc
.extern .func  (.param .b32 func_retval0) vprintf
(
	.param .b64 vprintf_param_0,
	.param .b64 vprintf_param_1
)
;
.global .align 1 .b8 $str[16] = {72, 101, 108, 108, 111, 32, 102, 114, 111, 109, 32, 71, 80, 85, 10};

.visible .entry _Z6kernelPc(
	.param .u64 .ptr .align 1 _Z6kernelPc_param_0
)
{
	.reg .b16 	%rs<3>;
	.reg .b32 	%r<3>;
	.reg .b64 	%rd<5>;

	ld.param.u64 	%rd1, [_Z6kernelPc_param_0];
	cvta.to.global.u64 	%rd2, %rd1;
	mov.u64 	%rd3, $str;
	cvta.global.u64 	%rd4, %rd3;
	{ // callseq 0, 0
	.param .b64 param0;
	st.param.b64 	[param0], %rd4;
	.param .b64 param1;
	st.param.b64 	[param1], 0;
	.param .b32 retval0;
	call.uni (retval0), 
	vprintf, 
	(
	param0, 
	param1
	);
	ld.param.b32 	%r1, [retval0];
	} // callseq 0
	ld.global.u8 	%rs1, [%rd2];
	add.s16 	%rs2, %rs1, 1;
	st.global.u8 	[%rd2], %rs2;
	ret;

}


// ===== COMPILED SASS (sm_100) =====

	.target	sm_100

	.elftype	@"ET_EXEC"


//--------------------- .note.nv.tkinfo           --------------------------
	.section	.note.nv.tkinfo,"",@"SHT_NOTE"
	.sectionflags	@"SHF_NOTE_NV_TKINFO"
	.tkinfo
        /*0018*/ 	.word	0x00000002
        /*0030*/ 	.string	""
        /*0030*/ 	.string	"ptxas"
        /*0030*/ 	.string	"Cuda compilation tools, release 13.0, V13.0.88"
        /*0030*/ 	.string	"Build cuda_13.0.r13.0/compiler.36424714_0"
        /*0030*/ 	.string	"-arch sm_100 -m 64 "



//--------------------- .note.nv.cuinfo           --------------------------
	.section	.note.nv.cuinfo,"",@"SHT_NOTE"
	.sectionflags	@"SHF_NOTE_NV_CUINFO"
        /*0018*/ 	.short	0x0002
        /*001a*/ 	.short	0x0064
        /*001c*/ 	.short	0x0082
	.zero		2


//--------------------- .nv.info                  --------------------------
	.section	.nv.info,"",@"SHT_CUDA_INFO"
	.align	4


	//----- nvinfo : EIATTR_REGCOUNT
	.align		4
        /*0000*/ 	.byte	0x04, 0x2f
        /*0002*/ 	.short	(.L_2 - .L_1)
	.align		4
.L_1:
        /*0004*/ 	.word	index@(_Z6kernelPc)
        /*0008*/ 	.word	0x00000018


	//----- nvinfo : EIATTR_FRAME_SIZE
	.align		4
.L_2:
        /*000c*/ 	.byte	0x04, 0x11
        /*000e*/ 	.short	(.L_4 - .L_3)
	.align		4
.L_3:
        /*0010*/ 	.word	index@(_Z6kernelPc)
        /*0014*/ 	.word	0x00000000


	//----- nvinfo : EIATTR_MIN_STACK_SIZE
	.align		4
.L_4:
        /*0018*/ 	.byte	0x04, 0x12
        /*001a*/ 	.short	(.L_6 - .L_5)
	.align		4
.L_5:
        /*001c*/ 	.word	index@(_Z6kernelPc)
        /*0020*/ 	.word	0x00000000
.L_6:


//--------------------- .nv.compat                --------------------------
	.section	.nv.compat,"",@"SHT_CUDA_COMPAT_INFO"
	.align	4
        /*0000*/ 	.byte	0x02, 0x09, 0x00, 0x00, 0x02, 0x02, 0x01, 0x00, 0x02, 0x05, 0x05, 0x00, 0x03, 0x07, 0x01, 0x01
        /*0010*/ 	.byte	0x02, 0x03, 0x00, 0x00, 0x02, 0x06, 0x01, 0x00, 0x04, 0x0b, 0x08, 0x00, 0x09, 0x00, 0x00, 0x00
        /*0020*/ 	.byte	0x00, 0x00, 0x00, 0x00


//--------------------- .nv.info._Z6kernelPc      --------------------------
	.section	.nv.info._Z6kernelPc,"",@"SHT_CUDA_INFO"
	.sectionflags	@""
	.align	4


	//----- nvinfo : EIATTR_CUDA_API_VERSION
	.align		4
        /*0000*/ 	.byte	0x04, 0x37
        /*0002*/ 	.short	(.L_8 - .L_7)
.L_7:
        /*0004*/ 	.word	0x00000082


	//----- nvinfo : EIATTR_KPARAM_INFO
	.align		4
.L_8:
        /*0008*/ 	.byte	0x04, 0x17
        /*000a*/ 	.short	(.L_10 - .L_9)
.L_9:
        /*000c*/ 	.word	0x00000000
        /*0010*/ 	.short	0x0000
        /*0012*/ 	.short	0x0000
        /*0014*/ 	.byte	0x00, 0xf5, 0x21, 0x00


	//----- nvinfo : EIATTR_SPARSE_MMA_MASK
	.align		4
.L_10:
        /*0018*/ 	.byte	0x03, 0x50
        /*001a*/ 	.short	0x0000


	//----- nvinfo : EIATTR_MAXREG_COUNT
	.align		4
        /*001c*/ 	.byte	0x03, 0x1b
        /*001e*/ 	.short	0x00ff


	//----- nvinfo : EIATTR_EXTERNS
	.align		4
        /*0020*/ 	.byte	0x04, 0x0f
        /*0022*/ 	.short	(.L_12 - .L_11)


	//   ....[0]....
	.align		4
.L_11:
        /*0024*/ 	.word	index@(vprintf)


	//----- nvinfo : EIATTR_MERCURY_ISA_VERSION
	.align		4
.L_12:
        /*0028*/ 	.byte	0x03, 0x5f
        /*002a*/ 	.short	0x0101


	//----- nvinfo : EIATTR_VRC_CTA_INIT_COUNT
	.align		4
        /*002c*/ 	.byte	0x02, 0x4a
	.zero		1
	.zero		1


	//----- nvinfo : EIATTR_SYSCALL_OFFSETS
	.align		4
        /*0030*/ 	.byte	0x04, 0x46
        /*0032*/ 	.short	(.L_14 - .L_13)


	//   ....[0]....
.L_13:
        /*0034*/ 	.word	0x00000090


	//----- nvinfo : EIATTR_EXIT_INSTR_OFFSETS
	.align		4
.L_14:
        /*0038*/ 	.byte	0x04, 0x1c
        /*003a*/ 	.short	(.L_16 - .L_15)


	//   ....[0]....
.L_15:
        /*003c*/ 	.word	0x000000e0


	//----- nvinfo : EIATTR_CBANK_PARAM_SIZE
	.align		4
.L_16:
        /*0040*/ 	.byte	0x03, 0x19
        /*0042*/ 	.short	0x0008


	//----- nvinfo : EIATTR_PARAM_CBANK
	.align		4
        /*0044*/ 	.byte	0x04, 0x0a
        /*0046*/ 	.short	(.L_18 - .L_17)
	.align		4
.L_17:
        /*0048*/ 	.word	index@(.nv.constant0._Z6kernelPc)
        /*004c*/ 	.short	0x0380
        /*004e*/ 	.short	0x0008


	//----- nvinfo : EIATTR_SW_WAR
	.align		4
.L_18:
        /*0050*/ 	.byte	0x04, 0x36
        /*0052*/ 	.short	(.L_20 - .L_19)
.L_19:
        /*0054*/ 	.word	0x00000008
.L_20:


//--------------------- .nv.callgraph             --------------------------
	.section	.nv.callgraph,"",@"SHT_CUDA_CALLGRAPH"
	.align	4
	.sectionentsize	8
	.align		4
        /*0000*/ 	.word	0x00000000
	.align		4
        /*0004*/ 	.word	0xffffffff
	.align		4
        /*0008*/ 	.word	index@(_Z6kernelPc)
	.align		4
        /*000c*/ 	.word	index@(vprintf)
	.align		4
        /*0010*/ 	.word	0x00000000
	.align		4
        /*0014*/ 	.word	0xfffffffe
	.align		4
        /*0018*/ 	.word	0x00000000
	.align		4
        /*001c*/ 	.word	0xfffffffd
	.align		4
        /*0020*/ 	.word	0x00000000
	.align		4
        /*0024*/ 	.word	0xfffffffc


//--------------------- .nv.constant4             --------------------------
	.section	.nv.constant4,"a",@progbits
	.align	8
	.align		8
.nv.constant4:
        /*0000*/ 	.dword	vprintf
	.align		8
        /*0008*/ 	.dword	$str


//--------------------- .text._Z6kernelPc         --------------------------
	.section	.text._Z6kernelPc,"ax",@progbits
	.align	128
        .global         _Z6kernelPc
        .type           _Z6kernelPc,@function
        .size           _Z6kernelPc,(.L_x_2 - _Z6kernelPc)
        .other          _Z6kernelPc,@"STO_CUDA_ENTRY STV_DEFAULT"
_Z6kernelPc:
.text._Z6kernelPc:
[----:B------:R-:W0:Y:S01]  /*0000*/  LDC R1, c[0x0][0x37c] ;  /* 0x0000df00ff017b82 */ /* 0x000e220000000800 */
[----:B------:R-:W-:Y:S01]  /*0010*/  MOV R0, 0x0 ;  /* 0x0000000000007802 */ /* 0x000fe20000000f00 */
[----:B------:R-:W1:Y:S01]  /*0020*/  LDCU.64 UR4, c[0x4][0x8] ;  /* 0x01000100ff0477ac */ /* 0x000e620008000a00 */
[----:B------:R-:W-:-:S05]  /*0030*/  CS2R R6, SRZ ;  /* 0x0000000000067805 */ /* 0x000fca000001ff00 */
[----:B------:R2:W3:Y:S01]  /*0040*/  LDC.64 R2, c[0x4][R0] ;  /* 0x0100000000027b82 */ /* 0x0004e20000000a00 */
[----:B------:R-:W4:Y:S01]  /*0050*/  LDCU.64 UR36, c[0x0][0x358] ;  /* 0x00006b00ff2477ac */ /* 0x000f220008000a00 */
[----:B-1----:R-:W-:Y:S02]  /*0060*/  IMAD.U32 R4, RZ, RZ, UR4 ;  /* 0x00000004ff047e24 */ /* 0x002fe4000f8e00ff */
[----:B--2---:R-:W-:-:S07]  /*0070*/  IMAD.U32 R5, RZ, RZ, UR5 ;  /* 0x00000005ff057e24 */ /* 0x004fce000f8e00ff */
[----:B------:R-:W-:-:S07]  /*0080*/  LEPC R20, `(.L_x_0) ;  /* 0x000000001014794e */ /* 0x000fce0000000000 */
[----:B0--34-:R-:W-:Y:S05]  /*0090*/  CALL.ABS.NOINC R2 ;  /* 0x0000000002007343 */ /* 0x019fea0003c00000 */
.L_x_0:
[----:B------:R-:W0:Y:S02]  /*00a0*/  LDC.64 R2, c[0x0][0x380] ;  /* 0x0000e000ff027b82 */ /* 0x000e240000000a00 */
[----:B0-----:R-:W2:Y:S02]  /*00b0*/  LDG.E.U8 R0, desc[UR36][R2.64] ;  /* 0x0000002402007981 */ /* 0x001ea4000c1e1100 */
[----:B--2---:R-:W-:-:S05]  /*00c0*/  VIADD R5, R0, 0x1 ;  /* 0x0000000100057836 */ /* 0x004fca0000000000 */
[----:B------:R-:W-:Y:S01]  /*00d0*/  STG.E.U8 desc[UR36][R2.64], R5 ;  /* 0x0000000502007986 */ /* 0x000fe2000c101124 */
[----:B------:R-:W-:Y:S05]  /*00e0*/  EXIT ;  /* 0x000000000000794d */ /* 0x000fea0003800000 */
.L_x_1:
[----:B------:R-:W-:-:S00]  /*00f0*/  BRA `(.L_x_1) ;  /* 0xfffffffc00fc7947 */ /* 0x000fc0000383ffff */
[----:B------:R-:W-:-:S00]  /*0100*/  NOP ;  /* 0x0000000000007918 */ /* 0x000fc00000000000 */
[----:B------:R-:W-:-:S00]  /*0110*/  NOP ;  /* 0x0000000000007918 */ /* 0x000fc00000000000 */
[----:B------:R-:W-:-:S00]  /*0120*/  NOP ;  /* 0x0000000000007918 */ /* 0x000fc00000000000 */
[----:B------:R-:W-:-:S00]  /*0130*/  NOP ;  /* 0x0000000000007918 */ /* 0x000fc00000000000 */
[----:B------:R-:W-:-:S00]  /*0140*/  NOP ;  /* 0x0000000000007918 */ /* 0x000fc00000000000 */
[----:B------:R-:W-:-:S00]  /*0150*/  NOP ;  /* 0x0000000000007918 */ /* 0x000fc00000000000 */
[----:B------:R-:W-:-:S00]  /*0160*/  NOP ;  /* 0x0000000000007918 */ /* 0x000fc00000000000 */
[----:B------:R-:W-:-:S00]  /*0170*/  NOP ;  /* 0x0000000000007918 */ /* 0x000fc00000000000 */
.L_x_2:


//--------------------- .nv.global.init           --------------------------
	.section	.nv.global.init,"aw",@progbits
.nv.global.init:
	.type		$str,@object
	.size		$str,(.L_0 - $str)
$str:
        /*0000*/ 	.byte	0x48, 0x65, 0x6c, 0x6c, 0x6f, 0x20, 0x66, 0x72, 0x6f, 0x6d, 0x20, 0x47, 0x50, 0x55, 0x0a, 0x00
.L_0:


//--------------------- .nv.shared.reserved.0     --------------------------
	.section	.nv.shared.reserved.0,"aw",@nobits
	.weak		__nv_reservedSMEM_offset_0_alias
	.size		__nv_reservedSMEM_offset_0_alias, 0, 64
	.other		__nv_reservedSMEM_offset_0_alias,@"STO_CUDA_RESERVED_SHARED STV_DEFAULT"
__nv_reservedSMEM_offset_0_alias:
	.zero		0
	.zero		64


//--------------------- .nv.constant0._Z6kernelPc --------------------------
	.section	.nv.constant0._Z6kernelPc,"a",@progbits
	.sectionflags	@""
	.align	4
.nv.constant0._Z6kernelPc:
	.zero		904


//--------------------- SYMBOLS --------------------------

	.type		.nv.reservedSmem.offset0,@object
	.size		.nv.reservedSmem.offset0,0x4
	.type		vprintf,@function
